	.headerflags	@"EF_CUDA_TEXMODE_UNIFIED EF_CUDA_64BIT_ADDRESS EF_CUDA_ACCELERATORS EF_CUDA_SM90 EF_CUDA_VIRTUAL_SM(EF_CUDA_SM90)"
	.elftype	@"ET_EXEC"


//--------------------- .nv.info                  --------------------------
	.section	.nv.info,"",@"SHT_CUDA_INFO"
	.align	4


	//----- nvinfo : EIATTR_REGCOUNT
	.align		4
        /*0000*/ 	.byte	0x04, 0x2f
        /*0002*/ 	.short	(.L_1 - .L_0)
	.align		4
.L_0:
        /*0004*/ 	.word	index@(triton_poi_fused_add_repeat_88)
        /*0008*/ 	.word	0x00000016


	//----- nvinfo : EIATTR_MIN_STACK_SIZE
	.align		4
.L_1:
        /*000c*/ 	.byte	0x04, 0x12
        /*000e*/ 	.short	(.L_3 - .L_2)
	.align		4
.L_2:
        /*0010*/ 	.word	index@(triton_poi_fused_add_repeat_88)
        /*0014*/ 	.word	0x00000000


	//----- nvinfo : EIATTR_FRAME_SIZE
	.align		4
.L_3:
        /*0018*/ 	.byte	0x04, 0x11
        /*001a*/ 	.short	(.L_5 - .L_4)
	.align		4
.L_4:
        /*001c*/ 	.word	index@(triton_poi_fused_add_repeat_88)
        /*0020*/ 	.word	0x00000000


	//----- nvinfo : EIATTR_MIN_STACK_SIZE
	.align		4
.L_5:
        /*0024*/ 	.byte	0x04, 0x12
        /*0026*/ 	.short	(.L_7 - .L_6)
	.align		4
.L_6:
        /*0028*/ 	.word	index@(triton_poi_fused_add_repeat_88)
        /*002c*/ 	.word	0x00000000
.L_7:


//--------------------- .nv.info.triton_poi_fused_add_repeat_88 --------------------------
	.section	.nv.info.triton_poi_fused_add_repeat_88,"",@"SHT_CUDA_INFO"
	.sectionflags	@""
	.align	4


	//----- nvinfo : EIATTR_CUDA_API_VERSION
	.align		4
        /*0000*/ 	.byte	0x04, 0x37
        /*0002*/ 	.short	(.L_9 - .L_8)
.L_8:
        /*0004*/ 	.word	0x0000007c


	//----- nvinfo : EIATTR_KPARAM_INFO
	.align		4
.L_9:
        /*0008*/ 	.byte	0x04, 0x17
        /*000a*/ 	.short	(.L_11 - .L_10)
.L_10:
        /*000c*/ 	.word	0x00000000
        /*0010*/ 	.short	0x0003
        /*0012*/ 	.short	0x0018
        /*0014*/ 	.byte	0x00, 0xf0, 0x11, 0x00


	//----- nvinfo : EIATTR_KPARAM_INFO
	.align		4
.L_11:
        /*0018*/ 	.byte	0x04, 0x17
        /*001a*/ 	.short	(.L_13 - .L_12)
.L_12:
        /*001c*/ 	.word	0x00000000
        /*0020*/ 	.short	0x0002
        /*0022*/ 	.short	0x0010
        /*0024*/ 	.byte	0x00, 0xf4, 0x21, 0x00


	//----- nvinfo : EIATTR_KPARAM_INFO
	.align		4
.L_13:
        /*0028*/ 	.byte	0x04, 0x17
        /*002a*/ 	.short	(.L_15 - .L_14)
.L_14:
        /*002c*/ 	.word	0x00000000
        /*0030*/ 	.short	0x0001
        /*0032*/ 	.short	0x0008
        /*0034*/ 	.byte	0x00, 0xf4, 0x21, 0x00


	//----- nvinfo : EIATTR_KPARAM_INFO
	.align		4
.L_15:
        /*0038*/ 	.byte	0x04, 0x17
        /*003a*/ 	.short	(.L_17 - .L_16)
.L_16:
        /*003c*/ 	.word	0x00000000
        /*0040*/ 	.short	0x0000
        /*0042*/ 	.short	0x0000
        /*0044*/ 	.byte	0x00, 0xf4, 0x21, 0x00


	//----- nvinfo : EIATTR_SPARSE_MMA_MASK
	.align		4
.L_17:
        /*0048*/ 	.byte	0x03, 0x50
        /*004a*/ 	.short	0x0000


	//----- nvinfo : EIATTR_MAXREG_COUNT
	.align		4
        /*004c*/ 	.byte	0x03, 0x1b
        /*004e*/ 	.short	0x00ff


	//----- nvinfo : EIATTR_EXIT_INSTR_OFFSETS
	.align		4
        /*0050*/ 	.byte	0x04, 0x1c
        /*0052*/ 	.short	(.L_19 - .L_18)


	//   ....[0]....
.L_18:
        /*0054*/ 	.word	0x000002c0


	//----- nvinfo : EIATTR_REQNTID
	.align		4
.L_19:
        /*0058*/ 	.byte	0x04, 0x10
        /*005a*/ 	.short	(.L_21 - .L_20)
.L_20:
        /*005c*/ 	.word	0x00000080
        /*0060*/ 	.word	0x00000001
        /*0064*/ 	.word	0x00000001


	//----- nvinfo : EIATTR_CBANK_PARAM_SIZE
	.align		4
.L_21:
        /*0068*/ 	.byte	0x03, 0x19
        /*006a*/ 	.short	0x001c


	//----- nvinfo : EIATTR_PARAM_CBANK
	.align		4
        /*006c*/ 	.byte	0x04, 0x0a
        /*006e*/ 	.short	(.L_23 - .L_22)
	.align		4
.L_22:
        /*0070*/ 	.word	index@(.nv.constant0.triton_poi_fused_add_repeat_88)
        /*0074*/ 	.short	0x0210
        /*0076*/ 	.short	0x001c


	//----- nvinfo : EIATTR_SW_WAR
	.align		4
.L_23:
        /*0078*/ 	.byte	0x04, 0x36
        /*007a*/ 	.short	(.L_25 - .L_24)
.L_24:
        /*007c*/ 	.word	0x00000008
.L_25:


//--------------------- .nv.callgraph             --------------------------
	.section	.nv.callgraph,"",@"SHT_CUDA_CALLGRAPH"
	.align	4
	.sectionentsize	8
	.align		4
        /*0000*/ 	.word	0x00000000
	.align		4
        /*0004*/ 	.word	0xffffffff
	.align		4
        /*0008*/ 	.word	0x00000000
	.align		4
        /*000c*/ 	.word	0xfffffffe
	.align		4
        /*0010*/ 	.word	0x00000000
	.align		4
        /*0014*/ 	.word	0xfffffffd
	.align		4
        /*0018*/ 	.word	0x00000000
	.align		4
        /*001c*/ 	.word	0xfffffffc


//--------------------- .text.triton_poi_fused_add_repeat_88 --------------------------
	.section	.text.triton_poi_fused_add_repeat_88,"ax",@progbits
	.align	128
        .global         triton_poi_fused_add_repeat_88
        .type           triton_poi_fused_add_repeat_88,@function
        .size           triton_poi_fused_add_repeat_88,(.L_x_1 - triton_poi_fused_add_repeat_88)
        .other          triton_poi_fused_add_repeat_88,@"STO_CUDA_ENTRY STV_DEFAULT"
triton_poi_fused_add_repeat_88:
.text.triton_poi_fused_add_repeat_88:
[----:B------:R-:W-:Y:S01]  /*0000*/  LDC R1, c[0x0][0x28] ;  /* 0x00000a00ff017b82 */ /* 0x000fe20000000800 */
[----:B------:R-:W1:Y:S07]  /*0010*/  S2R R0, SR_TID.X ;  /* 0x0000000000007919 */ /* 0x000e6e0000002100 */
[----:B------:R-:W2:Y:S01]  /*0020*/  LDC.64 R10, c[0x0][0x210] ;  /* 0x00008400ff0a7b82 */ /* 0x000ea20000000a00 */
[----:B------:R-:W-:Y:S01]  /*0030*/  ULDC.64 UR4, c[0x0][0x208] ;  /* 0x0000820000047ab9 */ /* 0x000fe20000000a00 */
[----:B------:R-:W3:Y:S06]  /*0040*/  S2R R3, SR_CTAID.X ;  /* 0x0000000000037919 */ /* 0x000eec0000002500 */
[----:B------:R-:W4:Y:S08]  /*0050*/  LDC.64 R8, c[0x0][0x218] ;  /* 0x00008600ff087b82 */ /* 0x000f300000000a00 */
[----:B------:R-:W5:Y:S01]  /*0060*/  LDC.64 R16, c[0x0][0x220] ;  /* 0x00008800ff107b82 */ /* 0x000f620000000a00 */
[----:B-1----:R-:W-:-:S05]  /*0070*/  IMAD.SHL.U32 R0, R0, 0x4, RZ ;  /* 0x0000000400007824 */ /* 0x002fca00078e00ff */
[----:B------:R-:W-:-:S05]  /*0080*/  LOP3.LUT R0, R0, 0x1fc, RZ, 0xc0, !PT ;  /* 0x000001fc00007812 */ /* 0x000fca00078ec0ff */
[----:B---3--:R-:W-:-:S04]  /*0090*/  IMAD R6, R3, 0x200, R0 ;  /* 0x0000020003067824 */ /* 0x008fc800078e0200 */
[----:B------:R-:W-:Y:S01]  /*00a0*/  IMAD.HI R0, R6, 0x38e38e39, RZ ;  /* 0x38e38e3906007827 */ /* 0x000fe200078e02ff */
[----:B------:R-:W-:-:S04]  /*00b0*/  SHF.R.S32.HI R3, RZ, 0x1f, R6 ;  /* 0x0000001fff037819 */ /* 0x000fc80000011406 */
[----:B------:R-:W-:Y:S02]  /*00c0*/  LEA.HI R2, R3, R6, RZ, 0x9 ;  /* 0x0000000603027211 */ /* 0x000fe400078f48ff */
[----:B------:R-:W-:Y:S02]  /*00d0*/  SHF.R.U32.HI R3, RZ, 0x1f, R0 ;  /* 0x0000001fff037819 */ /* 0x000fe40000011600 */
[----:B------:R-:W-:Y:S02]  /*00e0*/  LOP3.LUT R5, R2, 0xfffffe00, RZ, 0xc0, !PT ;  /* 0xfffffe0002057812 */ /* 0x000fe400078ec0ff */
[----:B------:R-:W-:Y:S02]  /*00f0*/  LEA.HI.SX32 R3, R0, R3, 0x15 ;  /* 0x0000000300037211 */ /* 0x000fe400078faaff */
[----:B------:R-:W-:-:S03]  /*0100*/  IADD3 R0, R6, -R5, RZ ;  /* 0x8000000506007210 */ /* 0x000fc60007ffe0ff */
[C---:B------:R-:W-:Y:S02]  /*0110*/  IMAD R13, R3.reuse, -0x2400, R6 ;  /* 0xffffdc00030d7824 */ /* 0x040fe400078e0206 */
[----:B------:R-:W-:-:S04]  /*0120*/  IMAD R4, R3, 0x2400, R0 ;  /* 0x0000240003047824 */ /* 0x000fc800078e0200 */
[----:B------:R-:W-:Y:S02]  /*0130*/  VIADD R7, R4, 0x2200 ;  /* 0x0000220004077836 */ /* 0x000fe40000000000 */
[----:B--2---:R-:W-:-:S04]  /*0140*/  IMAD.WIDE R4, R6, 0x4, R10 ;  /* 0x0000000406047825 */ /* 0x004fc800078e020a */
[----:B------:R-:W-:Y:S02]  /*0150*/  IMAD.WIDE R10, R7, 0x4, R10 ;  /* 0x00000004070a7825 */ /* 0x000fe400078e020a */
[----:B------:R-:W2:Y:S02]  /*0160*/  LDG.E.128 R4, desc[UR4][R4.64] ;  /* 0x0000000404047981 */ /* 0x000ea4000c1e1d00 */
[----:B----4-:R-:W-:Y:S02]  /*0170*/  IMAD.WIDE R12, R13, 0x4, R8 ;  /* 0x000000040d0c7825 */ /* 0x010fe400078e0208 */
[----:B------:R-:W2:Y:S04]  /*0180*/  LDG.E.EL.128 R8, desc[UR4][R10.64] ;  /* 0x000000040a087981 */ /* 0x000ea8000c2e1d00 */
[----:B------:R-:W3:Y:S01]  /*0190*/  LDG.E.EL.128 R12, desc[UR4][R12.64] ;  /* 0x000000040c0c7981 */ /* 0x000ee2000c2e1d00 */
[----:B------:R-:W-:-:S05]  /*01a0*/  SHF.R.S32.HI R2, RZ, 0x9, R2 ;  /* 0x00000009ff027819 */ /* 0x000fca0000011402 */
[----:B------:R-:W-:-:S05]  /*01b0*/  IMAD.HI R18, R2, 0x38e38e39, RZ ;  /* 0x38e38e3902127827 */ /* 0x000fca00078e02ff */
[----:B------:R-:W-:-:S04]  /*01c0*/  SHF.R.U32.HI R19, RZ, 0x1f, R18 ;  /* 0x0000001fff137819 */ /* 0x000fc80000011612 */
[----:B------:R-:W-:Y:S02]  /*01d0*/  LEA.HI.SX32 R19, R18, R19, 0x1e ;  /* 0x0000001312137211 */ /* 0x000fe400078ff2ff */
[----:B------:R-:W-:-:S03]  /*01e0*/  LEA R18, R3, R0, 0x9 ;  /* 0x0000000003127211 */ /* 0x000fc600078e48ff */
[----:B------:R-:W-:-:S05]  /*01f0*/  IMAD R19, R19, -0x12, R2 ;  /* 0xffffffee13137824 */ /* 0x000fca00078e0202 */
[C---:B------:R-:W-:Y:S02]  /*0200*/  ISETP.NE.AND P0, PT, R19.reuse, 0x11, PT ;  /* 0x000000111300780c */ /* 0x040fe40003f05270 */
[----:B------:R-:W-:-:S05]  /*0210*/  LEA R19, R19, R18, 0xb ;  /* 0x0000001213137211 */ /* 0x000fca00078e58ff */
[----:B-----5:R-:W-:Y:S01]  /*0220*/  IMAD.WIDE R16, R19, 0x4, R16 ;  /* 0x0000000413107825 */ /* 0x020fe200078e0210 */
[----:B--2---:R-:W-:Y:S02]  /*0230*/  SEL R0, R9, R5, !P0 ;  /* 0x0000000509007207 */ /* 0x004fe40004000000 */
[----:B------:R-:W-:Y:S02]  /*0240*/  SEL R3, R8, R4, !P0 ;  /* 0x0000000408037207 */ /* 0x000fe40004000000 */
[----:B------:R-:W-:Y:S01]  /*0250*/  SEL R5, R10, R6, !P0 ;  /* 0x000000060a057207 */ /* 0x000fe20004000000 */
[----:B---3--:R-:W-:Y:S01]  /*0260*/  FADD R13, R13, R0 ;  /* 0x000000000d0d7221 */ /* 0x008fe20000000000 */
[----:B------:R-:W-:Y:S01]  /*0270*/  SEL R2, R11, R7, !P0 ;  /* 0x000000070b027207 */ /* 0x000fe20004000000 */
[----:B------:R-:W-:Y:S02]  /*0280*/  FADD R12, R12, R3 ;  /* 0x000000030c0c7221 */ /* 0x000fe40000000000 */
[----:B------:R-:W-:-:S02]  /*0290*/  FADD R14, R14, R5 ;  /* 0x000000050e0e7221 */ /* 0x000fc40000000000 */
[----:B------:R-:W-:-:S05]  /*02a0*/  FADD R15, R15, R2 ;  /* 0x000000020f0f7221 */ /* 0x000fca0000000000 */
[----:B------:R-:W-:Y:S01]  /*02b0*/  STG.E.128 desc[UR4][R16.64], R12 ;  /* 0x0000000c10007986 */ /* 0x000fe2000c101d04 */
[----:B------:R-:W-:Y:S05]  /*02c0*/  EXIT ;  /* 0x000000000000794d */ /* 0x000fea0003800000 */
.L_x_0:
[----:B------:R-:W-:-:S00]  /*02d0*/  BRA `(.L_x_0) ;  /* 0xfffffffc00fc7947 */ /* 0x000fc0000383ffff */
[----:B------:R-:W-:-:S00]  /*02e0*/  NOP ;  /* 0x0000000000007918 */ /* 0x000fc00000000000 */
        /* <DEDUP_REMOVED lines=9> */
.L_x_1:


//--------------------- .nv.constant0.triton_poi_fused_add_repeat_88 --------------------------
	.section	.nv.constant0.triton_poi_fused_add_repeat_88,"a",@progbits
	.sectionflags	@""
	.align	4
.nv.constant0.triton_poi_fused_add_repeat_88:
	.zero		556
